//
// Generated by NVIDIA NVVM Compiler
//
// Compiler Build ID: CL-36424714
// Cuda compilation tools, release 13.0, V13.0.88
// Based on NVVM 20.0.0
//

.version 9.0
.target sm_100
.address_size 64

	// .globl	_Z2stPcS_i

.visible .entry _Z2stPcS_i(
	.param .u64 .ptr .align 1 _Z2stPcS_i_param_0,
	.param .u64 .ptr .align 1 _Z2stPcS_i_param_1,
	.param .u32 _Z2stPcS_i_param_2
)
{
	.reg .pred 	%p<3>;
	.reg .b16 	%rs<8>;
	.reg .b32 	%r<2>;
	.reg .b64 	%rd<11>;

	ld.param.u64 	%rd2, [_Z2stPcS_i_param_0];
	ld.param.u64 	%rd3, [_Z2stPcS_i_param_1];
	cvta.to.global.u64 	%rd1, %rd3;
	cvta.to.global.u64 	%rd4, %rd2;
	mov.u32 	%r1, %tid.x;
	cvt.u64.u32 	%rd5, %r1;
	add.s64 	%rd6, %rd4, %rd5;
	ld.global.u8 	%rs1, [%rd6];
	add.s16 	%rs2, %rs1, -65;
	and.b16  	%rs3, %rs2, 255;
	setp.gt.u16 	%p1, %rs3, 25;
	@%p1 bra 	$L__BB0_2;
	add.s16 	%rs7, %rs1, 32;
	add.s64 	%rd10, %rd1, %rd5;
	st.global.u8 	[%rd10], %rs7;
	bra.uni 	$L__BB0_4;
$L__BB0_2:
	add.s16 	%rs4, %rs1, -97;
	and.b16  	%rs5, %rs4, 255;
	setp.gt.u16 	%p2, %rs5, 25;
	@%p2 bra 	$L__BB0_4;
	add.s16 	%rs6, %rs1, -32;
	add.s64 	%rd8, %rd1, %rd5;
	st.global.u8 	[%rd8], %rs6;
$L__BB0_4:
	ret;

}


// ===== COMPILED SASS (sm_100) =====

	.target	sm_100

	.elftype	@"ET_EXEC"


//--------------------- .note.nv.tkinfo           --------------------------
	.section	.note.nv.tkinfo,"",@"SHT_NOTE"
	.sectionflags	@"SHF_NOTE_NV_TKINFO"
	.tkinfo
        /*0018*/ 	.word	0x00000002
        /*0030*/ 	.string	""
        /*0030*/ 	.string	"ptxas"
        /*0030*/ 	.string	"Cuda compilation tools, release 13.0, V13.0.88"
        /*0030*/ 	.string	"Build cuda_13.0.r13.0/compiler.36424714_0"
        /*0030*/ 	.string	"-arch sm_100 -m 64 "



//--------------------- .note.nv.cuinfo           --------------------------
	.section	.note.nv.cuinfo,"",@"SHT_NOTE"
	.sectionflags	@"SHF_NOTE_NV_CUINFO"
        /*0018*/ 	.short	0x0002
        /*001a*/ 	.short	0x0064
        /*001c*/ 	.short	0x0082
	.zero		2


//--------------------- .nv.info                  --------------------------
	.section	.nv.info,"",@"SHT_CUDA_INFO"
	.align	4


	//----- nvinfo : EIATTR_REGCOUNT
	.align		4
        /*0000*/ 	.byte	0x04, 0x2f
        /*0002*/ 	.short	(.L_1 - .L_0)
	.align		4
.L_0:
        /*0004*/ 	.word	index@(_Z2stPcS_i)
        /*0008*/ 	.word	0x0000000c


	//----- nvinfo : EIATTR_FRAME_SIZE
	.align		4
.L_1:
        /*000c*/ 	.byte	0x04, 0x11
        /*000e*/ 	.short	(.L_3 - .L_2)
	.align		4
.L_2:
        /*0010*/ 	.word	index@(_Z2stPcS_i)
        /*0014*/ 	.word	0x00000000


	//----- nvinfo : EIATTR_MIN_STACK_SIZE
	.align		4
.L_3:
        /*0018*/ 	.byte	0x04, 0x12
        /*001a*/ 	.short	(.L_5 - .L_4)
	.align		4
.L_4:
        /*001c*/ 	.word	index@(_Z2stPcS_i)
        /*0020*/ 	.word	0x00000000
.L_5:


//--------------------- .nv.compat                --------------------------
	.section	.nv.compat,"",@"SHT_CUDA_COMPAT_INFO"
	.align	4
        /*0000*/ 	.byte	0x02, 0x09, 0x00, 0x00, 0x02, 0x02, 0x01, 0x00, 0x02, 0x05, 0x05, 0x00, 0x03, 0x07, 0x01, 0x01
        /*0010*/ 	.byte	0x02, 0x03, 0x00, 0x00, 0x02, 0x06, 0x01, 0x00, 0x04, 0x0b, 0x08, 0x00, 0x09, 0x00, 0x00, 0x00
        /*0020*/ 	.byte	0x00, 0x00, 0x00, 0x00


//--------------------- .nv.info._Z2stPcS_i       --------------------------
	.section	.nv.info._Z2stPcS_i,"",@"SHT_CUDA_INFO"
	.sectionflags	@""
	.align	4


	//----- nvinfo : EIATTR_CUDA_API_VERSION
	.align		4
        /*0000*/ 	.byte	0x04, 0x37
        /*0002*/ 	.short	(.L_7 - .L_6)
.L_6:
        /*0004*/ 	.word	0x00000082


	//----- nvinfo : EIATTR_KPARAM_INFO
	.align		4
.L_7:
        /*0008*/ 	.byte	0x04, 0x17
        /*000a*/ 	.short	(.L_9 - .L_8)
.L_8:
        /*000c*/ 	.word	0x00000000
        /*0010*/ 	.short	0x0002
        /*0012*/ 	.short	0x0010
        /*0014*/ 	.byte	0x00, 0xf0, 0x11, 0x00


	//----- nvinfo : EIATTR_KPARAM_INFO
	.align		4
.L_9:
        /*0018*/ 	.byte	0x04, 0x17
        /*001a*/ 	.short	(.L_11 - .L_10)
.L_10:
        /*001c*/ 	.word	0x00000000
        /*0020*/ 	.short	0x0001
        /*0022*/ 	.short	0x0008
        /*0024*/ 	.byte	0x00, 0xf5, 0x21, 0x00


	//----- nvinfo : EIATTR_KPARAM_INFO
	.align		4
.L_11:
        /*0028*/ 	.byte	0x04, 0x17
        /*002a*/ 	.short	(.L_13 - .L_12)
.L_12:
        /*002c*/ 	.word	0x00000000
        /*0030*/ 	.short	0x0000
        /*0032*/ 	.short	0x0000
        /*0034*/ 	.byte	0x00, 0xf5, 0x21, 0x00


	//----- nvinfo : EIATTR_SPARSE_MMA_MASK
	.align		4
.L_13:
        /*0038*/ 	.byte	0x03, 0x50
        /*003a*/ 	.short	0x0000


	//----- nvinfo : EIATTR_MAXREG_COUNT
	.align		4
        /*003c*/ 	.byte	0x03, 0x1b
        /*003e*/ 	.short	0x00ff


	//----- nvinfo : EIATTR_MERCURY_ISA_VERSION
	.align		4
        /*0040*/ 	.byte	0x03, 0x5f
        /*0042*/ 	.short	0x0101


	//----- nvinfo : EIATTR_VRC_CTA_INIT_COUNT
	.align		4
        /*0044*/ 	.byte	0x02, 0x4a
	.zero		1
	.zero		1


	//----- nvinfo : EIATTR_EXIT_INSTR_OFFSETS
	.align		4
        /*0048*/ 	.byte	0x04, 0x1c
        /*004a*/ 	.short	(.L_15 - .L_14)


	//   ....[0]....
.L_14:
        /*004c*/ 	.word	0x000000f0


	//   ....[1]....
        /*0050*/ 	.word	0x00000130


	//   ....[2]....
        /*0054*/ 	.word	0x00000190


	//----- nvinfo : EIATTR_CBANK_PARAM_SIZE
	.align		4
.L_15:
        /*0058*/ 	.byte	0x03, 0x19
        /*005a*/ 	.short	0x0014


	//----- nvinfo : EIATTR_PARAM_CBANK
	.align		4
        /*005c*/ 	.byte	0x04, 0x0a
        /*005e*/ 	.short	(.L_17 - .L_16)
	.align		4
.L_16:
        /*0060*/ 	.word	index@(.nv.constant0._Z2stPcS_i)
        /*0064*/ 	.short	0x0380
        /*0066*/ 	.short	0x0014


	//----- nvinfo : EIATTR_SW_WAR
	.align		4
.L_17:
        /*0068*/ 	.byte	0x04, 0x36
        /*006a*/ 	.short	(.L_19 - .L_18)
.L_18:
        /*006c*/ 	.word	0x00000008
.L_19:


//--------------------- .nv.callgraph             --------------------------
	.section	.nv.callgraph,"",@"SHT_CUDA_CALLGRAPH"
	.align	4
	.sectionentsize	8
	.align		4
        /*0000*/ 	.word	0x00000000
	.align		4
        /*0004*/ 	.word	0xffffffff
	.align		4
        /*0008*/ 	.word	0x00000000
	.align		4
        /*000c*/ 	.word	0xfffffffe
	.align		4
        /*0010*/ 	.word	0x00000000
	.align		4
        /*0014*/ 	.word	0xfffffffd
	.align		4
        /*0018*/ 	.word	0x00000000
	.align		4
        /*001c*/ 	.word	0xfffffffc


//--------------------- .text._Z2stPcS_i          --------------------------
	.section	.text._Z2stPcS_i,"ax",@progbits
	.align	128
        .global         _Z2stPcS_i
        .type           _Z2stPcS_i,@function
        .size           _Z2stPcS_i,(.L_x_1 - _Z2stPcS_i)
        .other          _Z2stPcS_i,@"STO_CUDA_ENTRY STV_DEFAULT"
_Z2stPcS_i:
.text._Z2stPcS_i:
[----:B------:R-:W-:Y:S01]  /*0000*/  LDC R1, c[0x0][0x37c] ;  /* 0x0000df00ff017b82 */ /* 0x000fe20000000800 */
[----:B------:R-:W0:Y:S01]  /*0010*/  S2R R9, SR_TID.X ;  /* 0x0000000000097919 */ /* 0x000e220000002100 */
[----:B------:R-:W0:Y:S01]  /*0020*/  LDCU.64 UR6, c[0x0][0x380] ;  /* 0x00007000ff0677ac */ /* 0x000e220008000a00 */
[----:B------:R-:W1:Y:S01]  /*0030*/  LDCU.64 UR4, c[0x0][0x358] ;  /* 0x00006b00ff0477ac */ /* 0x000e620008000a00 */
[----:B0-----:R-:W-:-:S05]  /*0040*/  IADD3 R2, P0, PT, R9, UR6, RZ ;  /* 0x0000000609027c10 */ /* 0x001fca000ff1e0ff */
[----:B------:R-:W-:-:S05]  /*0050*/  IMAD.X R3, RZ, RZ, UR7, P0 ;  /* 0x00000007ff037e24 */ /* 0x000fca00080e06ff */
[----:B-1----:R-:W2:Y:S02]  /*0060*/  LDG.E.U8 R0, desc[UR4][R2.64] ;  /* 0x0000000402007981 */ /* 0x002ea4000c1e1100 */
[----:B--2---:R-:W-:-:S05]  /*0070*/  VIADD R4, R0, 0xffffffbf ;  /* 0xffffffbf00047836 */ /* 0x004fca0000000000 */
[----:B------:R-:W-:-:S04]  /*0080*/  LOP3.LUT R4, R4, 0xff, RZ, 0xc0, !PT ;  /* 0x000000ff04047812 */ /* 0x000fc800078ec0ff */
[----:B------:R-:W-:-:S13]  /*0090*/  ISETP.GT.U32.AND P0, PT, R4, 0x19, PT ;  /* 0x000000190400780c */ /* 0x000fda0003f04070 */
[----:B------:R-:W0:Y:S01]  /*00a0*/  @!P0 LDC.64 R4, c[0x0][0x388] ;  /* 0x0000e200ff048b82 */ /* 0x000e220000000a00 */
[----:B------:R-:W-:Y:S01]  /*00b0*/  @!P0 VIADD R7, R0, 0x20 ;  /* 0x0000002000078836 */ /* 0x000fe20000000000 */
[----:B0-----:R-:W-:-:S05]  /*00c0*/  @!P0 IADD3 R4, P1, PT, R9, R4, RZ ;  /* 0x0000000409048210 */ /* 0x001fca0007f3e0ff */
[----:B------:R-:W-:-:S05]  /*00d0*/  @!P0 IMAD.X R5, RZ, RZ, R5, P1 ;  /* 0x000000ffff058224 */ /* 0x000fca00008e0605 */
[----:B------:R0:W-:Y:S01]  /*00e0*/  @!P0 STG.E.U8 desc[UR4][R4.64], R7 ;  /* 0x0000000704008986 */ /* 0x0001e2000c101104 */
[----:B------:R-:W-:Y:S05]  /*00f0*/  @!P0 EXIT ;  /* 0x000000000000894d */ /* 0x000fea0003800000 */
[----:B------:R-:W-:-:S05]  /*0100*/  VIADD R2, R0, 0xffffff9f ;  /* 0xffffff9f00027836 */ /* 0x000fca0000000000 */
[----:B------:R-:W-:-:S04]  /*0110*/  LOP3.LUT R2, R2, 0xff, RZ, 0xc0, !PT ;  /* 0x000000ff02027812 */ /* 0x000fc800078ec0ff */
[----:B------:R-:W-:-:S13]  /*0120*/  ISETP.GT.U32.AND P0, PT, R2, 0x19, PT ;  /* 0x000000190200780c */ /* 0x000fda0003f04070 */
[----:B------:R-:W-:Y:S05]  /*0130*/  @P0 EXIT ;  /* 0x000000000000094d */ /* 0x000fea0003800000 */
[----:B------:R-:W1:Y:S01]  /*0140*/  LDCU.64 UR6, c[0x0][0x388] ;  /* 0x00007100ff0677ac */ /* 0x000e620008000a00 */
[----:B0-----:R-:W-:Y:S01]  /*0150*/  VIADD R5, R0, 0xffffffe0 ;  /* 0xffffffe000057836 */ /* 0x001fe20000000000 */
[----:B-1----:R-:W-:-:S05]  /*0160*/  IADD3 R2, P0, PT, R9, UR6, RZ ;  /* 0x0000000609027c10 */ /* 0x002fca000ff1e0ff */
[----:B------:R-:W-:-:S05]  /*0170*/  IMAD.X R3, RZ, RZ, UR7, P0 ;  /* 0x00000007ff037e24 */ /* 0x000fca00080e06ff */
[----:B------:R-:W-:Y:S01]  /*0180*/  STG.E.U8 desc[UR4][R2.64], R5 ;  /* 0x0000000502007986 */ /* 0x000fe2000c101104 */
[----:B------:R-:W-:Y:S05]  /*0190*/  EXIT ;  /* 0x000000000000794d */ /* 0x000fea0003800000 */
.L_x_0:
[----:B------:R-:W-:-:S00]  /*01a0*/  BRA `(.L_x_0) ;  /* 0xfffffffc00fc7947 */ /* 0x000fc0000383ffff */
[----:B------:R-:W-:-:S00]  /*01b0*/  NOP ;  /* 0x0000000000007918 */ /* 0x000fc00000000000 */
        /* <DEDUP_REMOVED lines=12> */
.L_x_1:


//--------------------- .nv.shared.reserved.0     --------------------------
	.section	.nv.shared.reserved.0,"aw",@nobits
	.weak		__nv_reservedSMEM_offset_0_alias
	.size		__nv_reservedSMEM_offset_0_alias, 0, 64
	.other		__nv_reservedSMEM_offset_0_alias,@"STO_CUDA_RESERVED_SHARED STV_DEFAULT"
__nv_reservedSMEM_offset_0_alias:
	.zero		0
	.zero		64


//--------------------- .nv.constant0._Z2stPcS_i  --------------------------
	.section	.nv.constant0._Z2stPcS_i,"a",@progbits
	.sectionflags	@""
	.align	4
.nv.constant0._Z2stPcS_i:
	.zero		916


//--------------------- SYMBOLS --------------------------

	.type		.nv.reservedSmem.offset0,@object
	.size		.nv.reservedSmem.offset0,0x4
